//
// Generated by NVIDIA NVVM Compiler
//
// Compiler Build ID: CL-36424714
// Cuda compilation tools, release 13.0, V13.0.88
// Based on NVVM 20.0.0
//

.version 9.0
.target sm_100
.address_size 64

	// .globl	_Z4fillPim

.visible .entry _Z4fillPim(
	.param .u64 .ptr .align 1 _Z4fillPim_param_0,
	.param .u64 _Z4fillPim_param_1
)
{
	.reg .b32 	%r<2>;
	.reg .b64 	%rd<5>;

	ld.param.u64 	%rd1, [_Z4fillPim_param_0];
	cvta.to.global.u64 	%rd2, %rd1;
	mov.u32 	%r1, %tid.x;
	mul.wide.u32 	%rd3, %r1, 4;
	add.s64 	%rd4, %rd2, %rd3;
	st.global.u32 	[%rd4], %r1;
	ret;

}


// ===== COMPILED SASS (sm_100) =====

	.target	sm_100

	.elftype	@"ET_EXEC"


//--------------------- .note.nv.tkinfo           --------------------------
	.section	.note.nv.tkinfo,"",@"SHT_NOTE"
	.sectionflags	@"SHF_NOTE_NV_TKINFO"
	.tkinfo
        /*0018*/ 	.word	0x00000002
        /*0030*/ 	.string	""
        /*0030*/ 	.string	"ptxas"
        /*0030*/ 	.string	"Cuda compilation tools, release 13.0, V13.0.88"
        /*0030*/ 	.string	"Build cuda_13.0.r13.0/compiler.36424714_0"
        /*0030*/ 	.string	"-arch sm_100 -m 64 "



//--------------------- .note.nv.cuinfo           --------------------------
	.section	.note.nv.cuinfo,"",@"SHT_NOTE"
	.sectionflags	@"SHF_NOTE_NV_CUINFO"
        /*0018*/ 	.short	0x0002
        /*001a*/ 	.short	0x0064
        /*001c*/ 	.short	0x0082
	.zero		2


//--------------------- .nv.info                  --------------------------
	.section	.nv.info,"",@"SHT_CUDA_INFO"
	.align	4


	//----- nvinfo : EIATTR_REGCOUNT
	.align		4
        /*0000*/ 	.byte	0x04, 0x2f
        /*0002*/ 	.short	(.L_1 - .L_0)
	.align		4
.L_0:
        /*0004*/ 	.word	index@(_Z4fillPim)
        /*0008*/ 	.word	0x00000008


	//----- nvinfo : EIATTR_FRAME_SIZE
	.align		4
.L_1:
        /*000c*/ 	.byte	0x04, 0x11
        /*000e*/ 	.short	(.L_3 - .L_2)
	.align		4
.L_2:
        /*0010*/ 	.word	index@(_Z4fillPim)
        /*0014*/ 	.word	0x00000000


	//----- nvinfo : EIATTR_MIN_STACK_SIZE
	.align		4
.L_3:
        /*0018*/ 	.byte	0x04, 0x12
        /*001a*/ 	.short	(.L_5 - .L_4)
	.align		4
.L_4:
        /*001c*/ 	.word	index@(_Z4fillPim)
        /*0020*/ 	.word	0x00000000
.L_5:


//--------------------- .nv.compat                --------------------------
	.section	.nv.compat,"",@"SHT_CUDA_COMPAT_INFO"
	.align	4
        /*0000*/ 	.byte	0x02, 0x09, 0x00, 0x00, 0x02, 0x02, 0x01, 0x00, 0x02, 0x05, 0x05, 0x00, 0x03, 0x07, 0x01, 0x01
        /*0010*/ 	.byte	0x02, 0x03, 0x00, 0x00, 0x02, 0x06, 0x01, 0x00, 0x04, 0x0b, 0x08, 0x00, 0x09, 0x00, 0x00, 0x00
        /*0020*/ 	.byte	0x00, 0x00, 0x00, 0x00


//--------------------- .nv.info._Z4fillPim       --------------------------
	.section	.nv.info._Z4fillPim,"",@"SHT_CUDA_INFO"
	.sectionflags	@""
	.align	4


	//----- nvinfo : EIATTR_CUDA_API_VERSION
	.align		4
        /*0000*/ 	.byte	0x04, 0x37
        /*0002*/ 	.short	(.L_7 - .L_6)
.L_6:
        /*0004*/ 	.word	0x00000082


	//----- nvinfo : EIATTR_KPARAM_INFO
	.align		4
.L_7:
        /*0008*/ 	.byte	0x04, 0x17
        /*000a*/ 	.short	(.L_9 - .L_8)
.L_8:
        /*000c*/ 	.word	0x00000000
        /*0010*/ 	.short	0x0001
        /*0012*/ 	.short	0x0008
        /*0014*/ 	.byte	0x00, 0xf0, 0x21, 0x00


	//----- nvinfo : EIATTR_KPARAM_INFO
	.align		4
.L_9:
        /*0018*/ 	.byte	0x04, 0x17
        /*001a*/ 	.short	(.L_11 - .L_10)
.L_10:
        /*001c*/ 	.word	0x00000000
        /*0020*/ 	.short	0x0000
        /*0022*/ 	.short	0x0000
        /*0024*/ 	.byte	0x00, 0xf5, 0x21, 0x00


	//----- nvinfo : EIATTR_SPARSE_MMA_MASK
	.align		4
.L_11:
        /*0028*/ 	.byte	0x03, 0x50
        /*002a*/ 	.short	0x0000


	//----- nvinfo : EIATTR_MAXREG_COUNT
	.align		4
        /*002c*/ 	.byte	0x03, 0x1b
        /*002e*/ 	.short	0x00ff


	//----- nvinfo : EIATTR_MERCURY_ISA_VERSION
	.align		4
        /*0030*/ 	.byte	0x03, 0x5f
        /*0032*/ 	.short	0x0101


	//----- nvinfo : EIATTR_VRC_CTA_INIT_COUNT
	.align		4
        /*0034*/ 	.byte	0x02, 0x4a
	.zero		1
	.zero		1


	//----- nvinfo : EIATTR_EXIT_INSTR_OFFSETS
	.align		4
        /*0038*/ 	.byte	0x04, 0x1c
        /*003a*/ 	.short	(.L_13 - .L_12)


	//   ....[0]....
.L_12:
        /*003c*/ 	.word	0x00000060


	//----- nvinfo : EIATTR_CBANK_PARAM_SIZE
	.align		4
.L_13:
        /*0040*/ 	.byte	0x03, 0x19
        /*0042*/ 	.short	0x0010


	//----- nvinfo : EIATTR_PARAM_CBANK
	.align		4
        /*0044*/ 	.byte	0x04, 0x0a
        /*0046*/ 	.short	(.L_15 - .L_14)
	.align		4
.L_14:
        /*0048*/ 	.word	index@(.nv.constant0._Z4fillPim)
        /*004c*/ 	.short	0x0380
        /*004e*/ 	.short	0x0010


	//----- nvinfo : EIATTR_SW_WAR
	.align		4
.L_15:
        /*0050*/ 	.byte	0x04, 0x36
        /*0052*/ 	.short	(.L_17 - .L_16)
.L_16:
        /*0054*/ 	.word	0x00000008
.L_17:


//--------------------- .nv.callgraph             --------------------------
	.section	.nv.callgraph,"",@"SHT_CUDA_CALLGRAPH"
	.align	4
	.sectionentsize	8
	.align		4
        /*0000*/ 	.word	0x00000000
	.align		4
        /*0004*/ 	.word	0xffffffff
	.align		4
        /*0008*/ 	.word	0x00000000
	.align		4
        /*000c*/ 	.word	0xfffffffe
	.align		4
        /*0010*/ 	.word	0x00000000
	.align		4
        /*0014*/ 	.word	0xfffffffd
	.align		4
        /*0018*/ 	.word	0x00000000
	.align		4
        /*001c*/ 	.word	0xfffffffc


//--------------------- .text._Z4fillPim          --------------------------
	.section	.text._Z4fillPim,"ax",@progbits
	.align	128
        .global         _Z4fillPim
        .type           _Z4fillPim,@function
        .size           _Z4fillPim,(.L_x_1 - _Z4fillPim)
        .other          _Z4fillPim,@"STO_CUDA_ENTRY STV_DEFAULT"
_Z4fillPim:
.text._Z4fillPim:
[----:B------:R-:W-:Y:S01]  /*0000*/  LDC R1, c[0x0][0x37c] ;  /* 0x0000df00ff017b82 */ /* 0x000fe20000000800 */
[----:B------:R-:W0:Y:S07]  /*0010*/  S2R R5, SR_TID.X ;  /* 0x0000000000057919 */ /* 0x000e2e0000002100 */
[----:B------:R-:W0:Y:S01]  /*0020*/  LDC.64 R2, c[0x0][0x380] ;  /* 0x0000e000ff027b82 */ /* 0x000e220000000a00 */
[----:B------:R-:W1:Y:S01]  /*0030*/  LDCU.64 UR4, c[0x0][0x358] ;  /* 0x00006b00ff0477ac */ /* 0x000e620008000a00 */
[----:B0-----:R-:W-:-:S05]  /*0040*/  IMAD.WIDE.U32 R2, R5, 0x4, R2 ;  /* 0x0000000405027825 */ /* 0x001fca00078e0002 */
[----:B-1----:R-:W-:Y:S01]  /*0050*/  STG.E desc[UR4][R2.64], R5 ;  /* 0x0000000502007986 */ /* 0x002fe2000c101904 */
[----:B------:R-:W-:Y:S05]  /*0060*/  EXIT ;  /* 0x000000000000794d */ /* 0x000fea0003800000 */
.L_x_0:
[----:B------:R-:W-:-:S00]  /*0070*/  BRA `(.L_x_0) ;  /* 0xfffffffc00fc7947 */ /* 0x000fc0000383ffff */
[----:B------:R-:W-:-:S00]  /*0080*/  NOP ;  /* 0x0000000000007918 */ /* 0x000fc00000000000 */
[----:B------:R-:W-:-:S00]  /*0090*/  NOP ;  /* 0x0000000000007918 */ /* 0x000fc00000000000 */
[----:B------:R-:W-:-:S00]  /*00a0*/  NOP ;  /* 0x0000000000007918 */ /* 0x000fc00000000000 */
[----:B------:R-:W-:-:S00]  /*00b0*/  NOP ;  /* 0x0000000000007918 */ /* 0x000fc00000000000 */
[----:B------:R-:W-:-:S00]  /*00c0*/  NOP ;  /* 0x0000000000007918 */ /* 0x000fc00000000000 */
[----:B------:R-:W-:-:S00]  /*00d0*/  NOP ;  /* 0x0000000000007918 */ /* 0x000fc00000000000 */
[----:B------:R-:W-:-:S00]  /*00e0*/  NOP ;  /* 0x0000000000007918 */ /* 0x000fc00000000000 */
[----:B------:R-:W-:-:S00]  /*00f0*/  NOP ;  /* 0x0000000000007918 */ /* 0x000fc00000000000 */
.L_x_1:


//--------------------- .nv.shared.reserved.0     --------------------------
	.section	.nv.shared.reserved.0,"aw",@nobits
	.weak		__nv_reservedSMEM_offset_0_alias
	.size		__nv_reservedSMEM_offset_0_alias, 0, 64
	.other		__nv_reservedSMEM_offset_0_alias,@"STO_CUDA_RESERVED_SHARED STV_DEFAULT"
__nv_reservedSMEM_offset_0_alias:
	.zero		0
	.zero		64


//--------------------- .nv.constant0._Z4fillPim  --------------------------
	.section	.nv.constant0._Z4fillPim,"a",@progbits
	.sectionflags	@""
	.align	4
.nv.constant0._Z4fillPim:
	.zero		912


//--------------------- SYMBOLS --------------------------

	.type		.nv.reservedSmem.offset0,@object
	.size		.nv.reservedSmem.offset0,0x4
